	.headerflags	@"EF_CUDA_TEXMODE_UNIFIED EF_CUDA_64BIT_ADDRESS EF_CUDA_ACCELERATORS EF_CUDA_SM90 EF_CUDA_VIRTUAL_SM(EF_CUDA_SM90)"
	.elftype	@"ET_EXEC"


//--------------------- .nv.info                  --------------------------
	.section	.nv.info,"",@"SHT_CUDA_INFO"
	.align	4


	//----- nvinfo : EIATTR_REGCOUNT
	.align		4
        /*0000*/ 	.byte	0x04, 0x2f
        /*0002*/ 	.short	(.L_3 - .L_2)
	.align		4
.L_2:
        /*0004*/ 	.word	index@(triton_poi_fused__native_batch_norm_legit_no_training_add_relu_45)
        /*0008*/ 	.word	0x0000001c


	//----- nvinfo : EIATTR_MIN_STACK_SIZE
	.align		4
.L_3:
        /*000c*/ 	.byte	0x04, 0x12
        /*000e*/ 	.short	(.L_5 - .L_4)
	.align		4
.L_4:
        /*0010*/ 	.word	index@(triton_poi_fused__native_batch_norm_legit_no_training_add_relu_45)
        /*0014*/ 	.word	0x00000000


	//----- nvinfo : EIATTR_FRAME_SIZE
	.align		4
.L_5:
        /*0018*/ 	.byte	0x04, 0x11
        /*001a*/ 	.short	(.L_7 - .L_6)
	.align		4
.L_6:
        /*001c*/ 	.word	index@(triton_poi_fused__native_batch_norm_legit_no_training_add_relu_45)
        /*0020*/ 	.word	0x00000000


	//----- nvinfo : EIATTR_MIN_STACK_SIZE
	.align		4
.L_7:
        /*0024*/ 	.byte	0x04, 0x12
        /*0026*/ 	.short	(.L_9 - .L_8)
	.align		4
.L_8:
        /*0028*/ 	.word	index@(triton_poi_fused__native_batch_norm_legit_no_training_add_relu_45)
        /*002c*/ 	.word	0x00000000
.L_9:


//--------------------- .nv.info.triton_poi_fused__native_batch_norm_legit_no_training_add_relu_45 --------------------------
	.section	.nv.info.triton_poi_fused__native_batch_norm_legit_no_training_add_relu_45,"",@"SHT_CUDA_INFO"
	.sectionflags	@""
	.align	4


	//----- nvinfo : EIATTR_CUDA_API_VERSION
	.align		4
        /*0000*/ 	.byte	0x04, 0x37
        /*0002*/ 	.short	(.L_11 - .L_10)
.L_10:
        /*0004*/ 	.word	0x0000007c


	//----- nvinfo : EIATTR_KPARAM_INFO
	.align		4
.L_11:
        /*0008*/ 	.byte	0x04, 0x17
        /*000a*/ 	.short	(.L_13 - .L_12)
.L_12:
        /*000c*/ 	.word	0x00000000
        /*0010*/ 	.short	0x000b
        /*0012*/ 	.short	0x0058
        /*0014*/ 	.byte	0x00, 0xf0, 0x11, 0x00


	//----- nvinfo : EIATTR_KPARAM_INFO
	.align		4
.L_13:
        /*0018*/ 	.byte	0x04, 0x17
        /*001a*/ 	.short	(.L_15 - .L_14)
.L_14:
        /*001c*/ 	.word	0x00000000
        /*0020*/ 	.short	0x000a
        /*0022*/ 	.short	0x0050
        /*0024*/ 	.byte	0x00, 0xf4, 0x21, 0x00


	//----- nvinfo : EIATTR_KPARAM_INFO
	.align		4
.L_15:
        /*0028*/ 	.byte	0x04, 0x17
        /*002a*/ 	.short	(.L_17 - .L_16)
.L_16:
        /*002c*/ 	.word	0x00000000
        /*0030*/ 	.short	0x0009
        /*0032*/ 	.short	0x0048
        /*0034*/ 	.byte	0x00, 0xf4, 0x21, 0x00


	//----- nvinfo : EIATTR_KPARAM_INFO
	.align		4
.L_17:
        /*0038*/ 	.byte	0x04, 0x17
        /*003a*/ 	.short	(.L_19 - .L_18)
.L_18:
        /*003c*/ 	.word	0x00000000
        /*0040*/ 	.short	0x0008
        /*0042*/ 	.short	0x0040
        /*0044*/ 	.byte	0x00, 0xf4, 0x21, 0x00


	//----- nvinfo : EIATTR_KPARAM_INFO
	.align		4
.L_19:
        /*0048*/ 	.byte	0x04, 0x17
        /*004a*/ 	.short	(.L_21 - .L_20)
.L_20:
        /*004c*/ 	.word	0x00000000
        /*0050*/ 	.short	0x0007
        /*0052*/ 	.short	0x0038
        /*0054*/ 	.byte	0x00, 0xf4, 0x21, 0x00


	//----- nvinfo : EIATTR_KPARAM_INFO
	.align		4
.L_21:
        /*0058*/ 	.byte	0x04, 0x17
        /*005a*/ 	.short	(.L_23 - .L_22)
.L_22:
        /*005c*/ 	.word	0x00000000
        /*0060*/ 	.short	0x0006
        /*0062*/ 	.short	0x0030
        /*0064*/ 	.byte	0x00, 0xf4, 0x21, 0x00


	//----- nvinfo : EIATTR_KPARAM_INFO
	.align		4
.L_23:
        /*0068*/ 	.byte	0x04, 0x17
        /*006a*/ 	.short	(.L_25 - .L_24)
.L_24:
        /*006c*/ 	.word	0x00000000
        /*0070*/ 	.short	0x0005
        /*0072*/ 	.short	0x0028
        /*0074*/ 	.byte	0x00, 0xf4, 0x21, 0x00


	//----- nvinfo : EIATTR_KPARAM_INFO
	.align		4
.L_25:
        /*0078*/ 	.byte	0x04, 0x17
        /*007a*/ 	.short	(.L_27 - .L_26)
.L_26:
        /*007c*/ 	.word	0x00000000
        /*0080*/ 	.short	0x0004
        /*0082*/ 	.short	0x0020
        /*0084*/ 	.byte	0x00, 0xf4, 0x21, 0x00


	//----- nvinfo : EIATTR_KPARAM_INFO
	.align		4
.L_27:
        /*0088*/ 	.byte	0x04, 0x17
        /*008a*/ 	.short	(.L_29 - .L_28)
.L_28:
        /*008c*/ 	.word	0x00000000
        /*0090*/ 	.short	0x0003
        /*0092*/ 	.short	0x0018
        /*0094*/ 	.byte	0x00, 0xf4, 0x21, 0x00


	//----- nvinfo : EIATTR_KPARAM_INFO
	.align		4
.L_29:
        /*0098*/ 	.byte	0x04, 0x17
        /*009a*/ 	.short	(.L_31 - .L_30)
.L_30:
        /*009c*/ 	.word	0x00000000
        /*00a0*/ 	.short	0x0002
        /*00a2*/ 	.short	0x0010
        /*00a4*/ 	.byte	0x00, 0xf4, 0x21, 0x00


	//----- nvinfo : EIATTR_KPARAM_INFO
	.align		4
.L_31:
        /*00a8*/ 	.byte	0x04, 0x17
        /*00aa*/ 	.short	(.L_33 - .L_32)
.L_32:
        /*00ac*/ 	.word	0x00000000
        /*00b0*/ 	.short	0x0001
        /*00b2*/ 	.short	0x0008
        /*00b4*/ 	.byte	0x00, 0xf4, 0x21, 0x00


	//----- nvinfo : EIATTR_KPARAM_INFO
	.align		4
.L_33:
        /*00b8*/ 	.byte	0x04, 0x17
        /*00ba*/ 	.short	(.L_35 - .L_34)
.L_34:
        /*00bc*/ 	.word	0x00000000
        /*00c0*/ 	.short	0x0000
        /*00c2*/ 	.short	0x0000
        /*00c4*/ 	.byte	0x00, 0xf4, 0x21, 0x00


	//----- nvinfo : EIATTR_SPARSE_MMA_MASK
	.align		4
.L_35:
        /*00c8*/ 	.byte	0x03, 0x50
        /*00ca*/ 	.short	0x0000


	//----- nvinfo : EIATTR_MAXREG_COUNT
	.align		4
        /*00cc*/ 	.byte	0x03, 0x1b
        /*00ce*/ 	.short	0x00ff


	//----- nvinfo : EIATTR_EXIT_INSTR_OFFSETS
	.align		4
        /*00d0*/ 	.byte	0x04, 0x1c
        /*00d2*/ 	.short	(.L_37 - .L_36)


	//   ....[0]....
.L_36:
        /*00d4*/ 	.word	0x000005a0


	//----- nvinfo : EIATTR_REQNTID
	.align		4
.L_37:
        /*00d8*/ 	.byte	0x04, 0x10
        /*00da*/ 	.short	(.L_39 - .L_38)
.L_38:
        /*00dc*/ 	.word	0x00000080
        /*00e0*/ 	.word	0x00000001
        /*00e4*/ 	.word	0x00000001


	//----- nvinfo : EIATTR_CBANK_PARAM_SIZE
	.align		4
.L_39:
        /*00e8*/ 	.byte	0x03, 0x19
        /*00ea*/ 	.short	0x005c


	//----- nvinfo : EIATTR_PARAM_CBANK
	.align		4
        /*00ec*/ 	.byte	0x04, 0x0a
        /*00ee*/ 	.short	(.L_41 - .L_40)
	.align		4
.L_40:
        /*00f0*/ 	.word	index@(.nv.constant0.triton_poi_fused__native_batch_norm_legit_no_training_add_relu_45)
        /*00f4*/ 	.short	0x0210
        /*00f6*/ 	.short	0x005c


	//----- nvinfo : EIATTR_SW_WAR
	.align		4
.L_41:
        /*00f8*/ 	.byte	0x04, 0x36
        /*00fa*/ 	.short	(.L_43 - .L_42)
.L_42:
        /*00fc*/ 	.word	0x00000008
.L_43:


//--------------------- .nv.callgraph             --------------------------
	.section	.nv.callgraph,"",@"SHT_CUDA_CALLGRAPH"
	.align	4
	.sectionentsize	8
	.align		4
        /*0000*/ 	.word	0x00000000
	.align		4
        /*0004*/ 	.word	0xffffffff
	.align		4
        /*0008*/ 	.word	0x00000000
	.align		4
        /*000c*/ 	.word	0xfffffffe
	.align		4
        /*0010*/ 	.word	0x00000000
	.align		4
        /*0014*/ 	.word	0xfffffffd
	.align		4
        /*0018*/ 	.word	0x00000000
	.align		4
        /*001c*/ 	.word	0xfffffffc


//--------------------- .nv.constant4             --------------------------
	.section	.nv.constant4,"a",@progbits
	.align	8
	.align		8
.nv.constant4:
        /*0000*/ 	.dword	_$_str
	.align		8
        /*0008*/ 	.dword	_$_str_$_2


//--------------------- .text.triton_poi_fused__native_batch_norm_legit_no_training_add_relu_45 --------------------------
	.section	.text.triton_poi_fused__native_batch_norm_legit_no_training_add_relu_45,"ax",@progbits
	.align	128
        .global         triton_poi_fused__native_batch_norm_legit_no_training_add_relu_45
        .type           triton_poi_fused__native_batch_norm_legit_no_training_add_relu_45,@function
        .size           triton_poi_fused__native_batch_norm_legit_no_training_add_relu_45,(.L_x_1 - triton_poi_fused__native_batch_norm_legit_no_training_add_relu_45)
        .other          triton_poi_fused__native_batch_norm_legit_no_training_add_relu_45,@"STO_CUDA_ENTRY STV_DEFAULT"
triton_poi_fused__native_batch_norm_legit_no_training_add_relu_45:
.text.triton_poi_fused__native_batch_norm_legit_no_training_add_relu_45:
[----:B------:R-:W-:Y:S01]  /*0000*/  LDC R1, c[0x0][0x28] ;  /* 0x00000a00ff017b82 */ /* 0x000fe20000000800 */
[----:B------:R-:W1:Y:S07]  /*0010*/  S2R R0, SR_TID.X ;  /* 0x0000000000007919 */ /* 0x000e6e0000002100 */
[----:B------:R-:W2:Y:S01]  /*0020*/  LDC.64 R2, c[0x0][0x220] ;  /* 0x00008800ff027b82 */ /* 0x000ea20000000a00 */
[----:B------:R-:W-:Y:S01]  /*0030*/  ULDC.64 UR4, c[0x0][0x208] ;  /* 0x0000820000047ab9 */ /* 0x000fe20000000a00 */
[----:B------:R-:W3:Y:S06]  /*0040*/  S2R R13, SR_CTAID.X ;  /* 0x00000000000d7919 */ /* 0x000eec0000002500 */
[----:B------:R-:W4:Y:S08]  /*0050*/  LDC.64 R18, c[0x0][0x248] ;  /* 0x00009200ff127b82 */ /* 0x000f300000000a00 */
[----:B------:R-:W5:Y:S08]  /*0060*/  LDC.64 R22, c[0x0][0x210] ;  /* 0x00008400ff167b82 */ /* 0x000f700000000a00 */
[----:B------:R-:W5:Y:S01]  /*0070*/  LDC.64 R20, c[0x0][0x218] ;  /* 0x00008600ff147b82 */ /* 0x000f620000000a00 */
[----:B-1----:R-:W-:-:S07]  /*0080*/  SHF.L.U32 R0, R0, 0x1, RZ ;  /* 0x0000000100007819 */ /* 0x002fce00000006ff */
[----:B------:R-:W1:Y:S01]  /*0090*/  LDC.64 R24, c[0x0][0x240] ;  /* 0x00009000ff187b82 */ /* 0x000e620000000a00 */
[----:B---3--:R-:W-:Y:S02]  /*00a0*/  SHF.R.S32.HI R4, RZ, 0x17, R13 ;  /* 0x00000017ff047819 */ /* 0x008fe4000001140d */
[----:B------:R-:W-:Y:S02]  /*00b0*/  LOP3.LUT R0, R0, 0xfe, RZ, 0xc0, !PT ;  /* 0x000000fe00007812 */ /* 0x000fe400078ec0ff */
[----:B------:R-:W-:-:S03]  /*00c0*/  SGXT R4, R4, 0x1 ;  /* 0x000000010404781a */ /* 0x000fc60000000200 */
[----:B------:R-:W3:Y:S01]  /*00d0*/  LDC.64 R8, c[0x0][0x238] ;  /* 0x00008e00ff087b82 */ /* 0x000ee20000000a00 */
[----:B------:R-:W-:-:S04]  /*00e0*/  LEA R13, R13, R0, 0x8 ;  /* 0x000000000d0d7211 */ /* 0x000fc800078e40ff */
[----:B------:R-:W-:-:S03]  /*00f0*/  LEA.HI R4, R4, R13, RZ, 0x8 ;  /* 0x0000000d04047211 */ /* 0x000fc600078f40ff */
[----:B------:R-:W1:Y:S01]  /*0100*/  LDC.64 R16, c[0x0][0x228] ;  /* 0x00008a00ff107b82 */ /* 0x000e620000000a00 */
[----:B------:R-:W-:-:S04]  /*0110*/  SHF.R.S32.HI R4, RZ, 0x8, R4 ;  /* 0x00000008ff047819 */ /* 0x000fc80000011404 */
[----:B------:R-:W-:-:S03]  /*0120*/  LEA.HI R0, R4, R4, RZ, 0x6 ;  /* 0x0000000404007211 */ /* 0x000fc600078f30ff */
[----:B------:R-:W1:Y:S01]  /*0130*/  LDC.64 R10, c[0x0][0x230] ;  /* 0x00008c00ff0a7b82 */ /* 0x000e620000000a00 */
[----:B------:R-:W-:-:S04]  /*0140*/  LOP3.LUT R15, R0, 0xffffffc0, RZ, 0xc0, !PT ;  /* 0xffffffc0000f7812 */ /* 0x000fc800078ec0ff */
[----:B------:R-:W-:-:S03]  /*0150*/  IADD3 R15, R4, -R15, RZ ;  /* 0x8000000f040f7210 */ /* 0x000fc60007ffe0ff */
[----:B------:R-:W1:Y:S02]  /*0160*/  LDC.64 R6, c[0x0][0x250] ;  /* 0x00009400ff067b82 */ /* 0x000e640000000a00 */
[----:B--2---:R-:W-:-:S04]  /*0170*/  IMAD.WIDE R2, R15, 0x4, R2 ;  /* 0x000000040f027825 */ /* 0x004fc800078e0202 */
[C---:B----4-:R-:W-:Y:S01]  /*0180*/  IMAD.WIDE R18, R15.reuse, 0x4, R18 ;  /* 0x000000040f127825 */ /* 0x050fe200078e0212 */
[----:B------:R2:W4:Y:S01]  /*0190*/  LDG.E.EL R12, desc[UR4][R2.64] ;  /* 0x00000004020c7981 */ /* 0x000522000c2e1900 */
[----:B------:R-:W1:Y:S03]  /*01a0*/  LDC.64 R4, c[0x0][0x258] ;  /* 0x00009600ff047b82 */ /* 0x000e660000000a00 */
[----:B------:R1:W4:Y:S01]  /*01b0*/  LDG.E.EL R0, desc[UR4][R18.64] ;  /* 0x0000000412007981 */ /* 0x000322000c2e1900 */
[----:B0----5:R-:W-:-:S04]  /*01c0*/  IMAD.WIDE R20, R15, 0x4, R20 ;  /* 0x000000040f147825 */ /* 0x021fc800078e0214 */
[C---:B---3--:R-:W-:Y:S01]  /*01d0*/  IMAD.WIDE R8, R13.reuse, 0x4, R8 ;  /* 0x000000040d087825 */ /* 0x048fe200078e0208 */
[----:B------:R-:W3:Y:S03]  /*01e0*/  LDG.E.EL R14, desc[UR4][R20.64] ;  /* 0x00000004140e7981 */ /* 0x000ee6000c2e1900 */
[----:B--2---:R-:W-:Y:S02]  /*01f0*/  IMAD.WIDE R2, R13, 0x4, R22 ;  /* 0x000000040d027825 */ /* 0x004fe400078e0216 */
[----:B------:R-:W2:Y:S02]  /*0200*/  LDG.E.64 R8, desc[UR4][R8.64] ;  /* 0x0000000408087981 */ /* 0x000ea4000c1e1b00 */
[C---:B-1----:R-:W-:Y:S02]  /*0210*/  IMAD.WIDE R18, R15.reuse, 0x4, R24 ;  /* 0x000000040f127825 */ /* 0x042fe400078e0218 */
[----:B------:R-:W3:Y:S02]  /*0220*/  LDG.E.64 R2, desc[UR4][R2.64] ;  /* 0x0000000402027981 */ /* 0x000ee4000c1e1b00 */
[----:B------:R-:W-:-:S02]  /*0230*/  IMAD.WIDE R16, R15, 0x4, R16 ;  /* 0x000000040f107825 */ /* 0x000fc400078e0210 */
[----:B------:R-:W2:Y:S02]  /*0240*/  LDG.E.EL R18, desc[UR4][R18.64] ;  /* 0x0000000412127981 */ /* 0x000ea4000c2e1900 */
[C---:B------:R-:W-:Y:S02]  /*0250*/  IMAD.WIDE R10, R15.reuse, 0x4, R10 ;  /* 0x000000040f0a7825 */ /* 0x040fe400078e020a */
[----:B------:R-:W5:Y:S02]  /*0260*/  LDG.E.EL R16, desc[UR4][R16.64] ;  /* 0x0000000410107981 */ /* 0x000f64000c2e1900 */
[C---:B------:R-:W-:Y:S02]  /*0270*/  IMAD.WIDE R6, R15.reuse, 0x4, R6 ;  /* 0x000000040f067825 */ /* 0x040fe400078e0206 */
[----:B------:R-:W5:Y:S02]  /*0280*/  LDG.E.EL R11, desc[UR4][R10.64] ;  /* 0x000000040a0b7981 */ /* 0x000f64000c2e1900 */
[----:B------:R-:W-:-:S02]  /*0290*/  IMAD.WIDE R4, R15, 0x4, R4 ;  /* 0x000000040f047825 */ /* 0x000fc400078e0204 */
[----:B------:R0:W2:Y:S04]  /*02a0*/  LDG.E.EL R6, desc[UR4][R6.64] ;  /* 0x0000000406067981 */ /* 0x0000a8000c2e1900 */
[----:B------:R1:W2:Y:S01]  /*02b0*/  LDG.E.EL R15, desc[UR4][R4.64] ;  /* 0x00000004040f7981 */ /* 0x0002a2000c2e1900 */
[----:B0-----:R-:W-:Y:S01]  /*02c0*/  HFMA2.MMA R7, -RZ, RZ, 1.625, 0 ;  /* 0x3e800000ff077435 */ /* 0x001fe200000001ff */
[----:B-1----:R-:W0:Y:S02]  /*02d0*/  LDC.64 R4, c[0x0][0x260] ;  /* 0x00009800ff047b82 */ /* 0x002e240000000a00 */
[----:B0-----:R-:W-:-:S04]  /*02e0*/  IMAD.WIDE R4, R13, 0x4, R4 ;  /* 0x000000040d047825 */ /* 0x001fc800078e0204 */
[----:B----4-:R-:W-:Y:S01]  /*02f0*/  FADD R12, R12, 9.9999997473787516356e-06 ;  /* 0x3727c5ac0c0c7421 */ /* 0x010fe20000000000 */
[----:B------:R-:W-:-:S03]  /*0300*/  FADD R0, R0, 9.9999997473787516356e-06 ;  /* 0x3727c5ac00007421 */ /* 0x000fc60000000000 */
[----:B------:R-:W0:Y:S08]  /*0310*/  MUFU.SQRT R19, R12 ;  /* 0x0000000c00137308 */ /* 0x000e300000002000 */
[----:B------:R-:W1:Y:S01]  /*0320*/  MUFU.SQRT R20, R0 ;  /* 0x0000000000147308 */ /* 0x000e620000002000 */
[C---:B0-----:R-:W-:Y:S02]  /*0330*/  FSETP.GT.AND P0, PT, R19.reuse, 8.50705917302346158658e+37, PT ;  /* 0x7e8000001300780b */ /* 0x041fe40003f04000 */
[----:B------:R-:W-:-:S02]  /*0340*/  FSETP.GEU.AND P2, PT, R19, 1.175494350822287508e-38, PT ;  /* 0x008000001300780b */ /* 0x000fc40003f4e000 */
[C---:B-1----:R-:W-:Y:S02]  /*0350*/  FSETP.GT.AND P1, PT, R20.reuse, 8.50705917302346158658e+37, PT ;  /* 0x7e8000001400780b */ /* 0x042fe40003f24000 */
[----:B------:R-:W-:-:S07]  /*0360*/  FSETP.GEU.AND P3, PT, R20, 1.175494350822287508e-38, PT ;  /* 0x008000001400780b */ /* 0x000fce0003f6e000 */
[----:B------:R-:W-:-:S04]  /*0370*/  @P0 FMUL R19, R19, 0.25 ;  /* 0x3e80000013130820 */ /* 0x000fc80000400000 */
[----:B------:R-:W-:Y:S01]  /*0380*/  @!P2 FMUL R19, R19, 16777216 ;  /* 0x4b8000001313a820 */ /* 0x000fe20000400000 */
[----:B------:R-:W-:-:S04]  /*0390*/  @P1 FMUL R20, R20, 0.25 ;  /* 0x3e80000014141820 */ /* 0x000fc80000400000 */
[----:B------:R-:W-:Y:S01]  /*03a0*/  @!P3 FMUL R20, R20, 16777216 ;  /* 0x4b8000001414b820 */ /* 0x000fe20000400000 */
[----:B------:R-:W0:Y:S01]  /*03b0*/  MUFU.RCP R19, R19 ;  /* 0x0000001300137308 */ /* 0x000e220000001000 */
[----:B------:R-:W-:-:S07]  /*03c0*/  FSEL R0, R7, 1, P0 ;  /* 0x3f80000007007808 */ /* 0x000fce0000000000 */
[----:B------:R-:W1:Y:S01]  /*03d0*/  MUFU.RCP R20, R20 ;  /* 0x0000001400147308 */ /* 0x000e620000001000 */
[----:B------:R-:W-:Y:S01]  /*03e0*/  FSEL R7, R7, 1, P1 ;  /* 0x3f80000007077808 */ /* 0x000fe20000800000 */
[----:B------:R-:W-:Y:S01]  /*03f0*/  @!P2 FMUL R0, R0, 16777216 ;  /* 0x4b8000000000a820 */ /* 0x000fe20000400000 */
[----:B---3--:R-:W-:-:S03]  /*0400*/  FADD R17, R2, -R14 ;  /* 0x8000000e02117221 */ /* 0x008fc60000000000 */
[----:B------:R-:W-:Y:S01]  /*0410*/  @!P3 FMUL R7, R7, 16777216 ;  /* 0x4b8000000707b820 */ /* 0x000fe20000400000 */
[----:B0-----:R-:W-:Y:S01]  /*0420*/  FMUL R0, R19, R0 ;  /* 0x0000000013007220 */ /* 0x001fe20000400000 */
[----:B------:R-:W-:Y:S01]  /*0430*/  FADD R3, R3, -R14 ;  /* 0x8000000e03037221 */ /* 0x000fe20000000000 */
[--C-:B--2---:R-:W-:Y:S01]  /*0440*/  FADD R2, R9, -R18.reuse ;  /* 0x8000001209027221 */ /* 0x104fe20000000000 */
[----:B------:R-:W-:Y:S02]  /*0450*/  FADD R8, R8, -R18 ;  /* 0x8000001208087221 */ /* 0x000fe40000000000 */
[----:B------:R-:W-:Y:S01]  /*0460*/  FMUL R3, R0, R3 ;  /* 0x0000000300037220 */ /* 0x000fe20000400000 */
[----:B-1----:R-:W-:Y:S01]  /*0470*/  FMUL R7, R20, R7 ;  /* 0x0000000714077220 */ /* 0x002fe20000400000 */
[----:B------:R-:W-:-:S03]  /*0480*/  FMUL R0, R0, R17 ;  /* 0x0000001100007220 */ /* 0x000fc60000400000 */
[C---:B------:R-:W-:Y:S01]  /*0490*/  FMUL R2, R7.reuse, R2 ;  /* 0x0000000207027220 */ /* 0x040fe20000400000 */
[----:B------:R-:W-:Y:S01]  /*04a0*/  FMUL R8, R7, R8 ;  /* 0x0000000807087220 */ /* 0x000fe20000400000 */
[C-C-:B-----5:R-:W-:Y:S01]  /*04b0*/  FFMA R3, R16.reuse, R3, R11.reuse ;  /* 0x0000000310037223 */ /* 0x160fe2000000000b */
[----:B------:R-:W-:Y:S01]  /*04c0*/  FFMA R0, R16, R0, R11 ;  /* 0x0000000010007223 */ /* 0x000fe2000000000b */
[C-C-:B------:R-:W-:Y:S01]  /*04d0*/  FFMA R2, R6.reuse, R2, R15.reuse ;  /* 0x0000000206027223 */ /* 0x140fe2000000000f */
[----:B------:R-:W-:Y:S02]  /*04e0*/  FFMA R8, R6, R8, R15 ;  /* 0x0000000806087223 */ /* 0x000fe4000000000f */
[----:B------:R-:W-:Y:S02]  /*04f0*/  FSETP.GEU.AND P2, PT, R3, RZ, PT ;  /* 0x000000ff0300720b */ /* 0x000fe40003f4e000 */
[----:B------:R-:W-:Y:S02]  /*0500*/  FSETP.GEU.AND P0, PT, R0, RZ, PT ;  /* 0x000000ff0000720b */ /* 0x000fe40003f0e000 */
[----:B------:R-:W-:-:S02]  /*0510*/  FSETP.GEU.AND P3, PT, R2, RZ, PT ;  /* 0x000000ff0200720b */ /* 0x000fc40003f6e000 */
[----:B------:R-:W-:Y:S02]  /*0520*/  FSETP.GEU.AND P1, PT, R8, RZ, PT ;  /* 0x000000ff0800720b */ /* 0x000fe40003f2e000 */
[----:B------:R-:W-:Y:S02]  /*0530*/  FSEL R7, R3, RZ, P2 ;  /* 0x000000ff03077208 */ /* 0x000fe40001000000 */
[----:B------:R-:W-:Y:S02]  /*0540*/  FSEL R3, R0, RZ, P0 ;  /* 0x000000ff00037208 */ /* 0x000fe40000000000 */
[----:B------:R-:W-:Y:S02]  /*0550*/  FSEL R2, R2, RZ, P3 ;  /* 0x000000ff02027208 */ /* 0x000fe40001800000 */
[----:B------:R-:W-:-:S03]  /*0560*/  FSEL R8, R8, RZ, P1 ;  /* 0x000000ff08087208 */ /* 0x000fc60000800000 */
[----:B------:R-:W-:Y:S02]  /*0570*/  FADD R7, R2, R7 ;  /* 0x0000000702077221 */ /* 0x000fe40000000000 */
[----:B------:R-:W-:-:S05]  /*0580*/  FADD R6, R8, R3 ;  /* 0x0000000308067221 */ /* 0x000fca0000000000 */
[----:B------:R-:W-:Y:S01]  /*0590*/  STG.E.64 desc[UR4][R4.64], R6 ;  /* 0x0000000604007986 */ /* 0x000fe2000c101b04 */
[----:B------:R-:W-:Y:S05]  /*05a0*/  EXIT ;  /* 0x000000000000794d */ /* 0x000fea0003800000 */
.L_x_0:
[----:B------:R-:W-:-:S00]  /*05b0*/  BRA `(.L_x_0) ;  /* 0xfffffffc00fc7947 */ /* 0x000fc0000383ffff */
[----:B------:R-:W-:-:S00]  /*05c0*/  NOP ;  /* 0x0000000000007918 */ /* 0x000fc00000000000 */
        /* <DEDUP_REMOVED lines=11> */
.L_x_1:


//--------------------- .nv.global.init           --------------------------
	.section	.nv.global.init,"aw",@progbits
.nv.global.init:
	.type		_$_str,@object
	.size		_$_str,(_$_str_$_2 - _$_str)
_$_str:
        /*0000*/ 	.byte	0x5f, 0x5f, 0x43, 0x55, 0x44, 0x41, 0x5f, 0x46, 0x54, 0x5a, 0x00
	.type		_$_str_$_2,@object
	.size		_$_str_$_2,(.L_1 - _$_str_$_2)
_$_str_$_2:
        /*000b*/ 	.byte	0x5f, 0x5f, 0x43, 0x55, 0x44, 0x41, 0x5f, 0x50, 0x52, 0x45, 0x43, 0x5f, 0x53, 0x51, 0x52, 0x54
        /*001b*/ 	.byte	0x00
.L_1:


//--------------------- .nv.constant0.triton_poi_fused__native_batch_norm_legit_no_training_add_relu_45 --------------------------
	.section	.nv.constant0.triton_poi_fused__native_batch_norm_legit_no_training_add_relu_45,"a",@progbits
	.sectionflags	@""
	.align	4
.nv.constant0.triton_poi_fused__native_batch_norm_legit_no_training_add_relu_45:
	.zero		620
